	.headerflags	@"EF_CUDA_TEXMODE_UNIFIED EF_CUDA_64BIT_ADDRESS EF_CUDA_ACCELERATORS EF_CUDA_SM90 EF_CUDA_VIRTUAL_SM(EF_CUDA_SM90)"
	.elftype	@"ET_EXEC"


//--------------------- .nv.info                  --------------------------
	.section	.nv.info,"",@"SHT_CUDA_INFO"
	.align	4


	//----- nvinfo : EIATTR_REGCOUNT
	.align		4
        /*0000*/ 	.byte	0x04, 0x2f
        /*0002*/ 	.short	(.L_1 - .L_0)
	.align		4
.L_0:
        /*0004*/ 	.word	index@(triton_poi_fused_mul_squeeze_sum_1)
        /*0008*/ 	.word	0x00000018


	//----- nvinfo : EIATTR_MIN_STACK_SIZE
	.align		4
.L_1:
        /*000c*/ 	.byte	0x04, 0x12
        /*000e*/ 	.short	(.L_3 - .L_2)
	.align		4
.L_2:
        /*0010*/ 	.word	index@(triton_poi_fused_mul_squeeze_sum_1)
        /*0014*/ 	.word	0x00000000


	//----- nvinfo : EIATTR_FRAME_SIZE
	.align		4
.L_3:
        /*0018*/ 	.byte	0x04, 0x11
        /*001a*/ 	.short	(.L_5 - .L_4)
	.align		4
.L_4:
        /*001c*/ 	.word	index@(triton_poi_fused_mul_squeeze_sum_1)
        /*0020*/ 	.word	0x00000000


	//----- nvinfo : EIATTR_MIN_STACK_SIZE
	.align		4
.L_5:
        /*0024*/ 	.byte	0x04, 0x12
        /*0026*/ 	.short	(.L_7 - .L_6)
	.align		4
.L_6:
        /*0028*/ 	.word	index@(triton_poi_fused_mul_squeeze_sum_1)
        /*002c*/ 	.word	0x00000000
.L_7:


//--------------------- .nv.info.triton_poi_fused_mul_squeeze_sum_1 --------------------------
	.section	.nv.info.triton_poi_fused_mul_squeeze_sum_1,"",@"SHT_CUDA_INFO"
	.sectionflags	@""
	.align	4


	//----- nvinfo : EIATTR_CUDA_API_VERSION
	.align		4
        /*0000*/ 	.byte	0x04, 0x37
        /*0002*/ 	.short	(.L_9 - .L_8)
.L_8:
        /*0004*/ 	.word	0x0000007c


	//----- nvinfo : EIATTR_KPARAM_INFO
	.align		4
.L_9:
        /*0008*/ 	.byte	0x04, 0x17
        /*000a*/ 	.short	(.L_11 - .L_10)
.L_10:
        /*000c*/ 	.word	0x00000000
        /*0010*/ 	.short	0x0003
        /*0012*/ 	.short	0x0018
        /*0014*/ 	.byte	0x00, 0xf0, 0x11, 0x00


	//----- nvinfo : EIATTR_KPARAM_INFO
	.align		4
.L_11:
        /*0018*/ 	.byte	0x04, 0x17
        /*001a*/ 	.short	(.L_13 - .L_12)
.L_12:
        /*001c*/ 	.word	0x00000000
        /*0020*/ 	.short	0x0002
        /*0022*/ 	.short	0x0010
        /*0024*/ 	.byte	0x00, 0xf4, 0x21, 0x00


	//----- nvinfo : EIATTR_KPARAM_INFO
	.align		4
.L_13:
        /*0028*/ 	.byte	0x04, 0x17
        /*002a*/ 	.short	(.L_15 - .L_14)
.L_14:
        /*002c*/ 	.word	0x00000000
        /*0030*/ 	.short	0x0001
        /*0032*/ 	.short	0x0008
        /*0034*/ 	.byte	0x00, 0xf4, 0x21, 0x00


	//----- nvinfo : EIATTR_KPARAM_INFO
	.align		4
.L_15:
        /*0038*/ 	.byte	0x04, 0x17
        /*003a*/ 	.short	(.L_17 - .L_16)
.L_16:
        /*003c*/ 	.word	0x00000000
        /*0040*/ 	.short	0x0000
        /*0042*/ 	.short	0x0000
        /*0044*/ 	.byte	0x00, 0xf4, 0x21, 0x00


	//----- nvinfo : EIATTR_SPARSE_MMA_MASK
	.align		4
.L_17:
        /*0048*/ 	.byte	0x03, 0x50
        /*004a*/ 	.short	0x0000


	//----- nvinfo : EIATTR_MAXREG_COUNT
	.align		4
        /*004c*/ 	.byte	0x03, 0x1b
        /*004e*/ 	.short	0x00ff


	//----- nvinfo : EIATTR_EXIT_INSTR_OFFSETS
	.align		4
        /*0050*/ 	.byte	0x04, 0x1c
        /*0052*/ 	.short	(.L_19 - .L_18)


	//   ....[0]....
.L_18:
        /*0054*/ 	.word	0x000002f0


	//   ....[1]....
        /*0058*/ 	.word	0x00000310


	//----- nvinfo : EIATTR_REQNTID
	.align		4
.L_19:
        /*005c*/ 	.byte	0x04, 0x10
        /*005e*/ 	.short	(.L_21 - .L_20)
.L_20:
        /*0060*/ 	.word	0x00000020
        /*0064*/ 	.word	0x00000001
        /*0068*/ 	.word	0x00000001


	//----- nvinfo : EIATTR_CBANK_PARAM_SIZE
	.align		4
.L_21:
        /*006c*/ 	.byte	0x03, 0x19
        /*006e*/ 	.short	0x001c


	//----- nvinfo : EIATTR_PARAM_CBANK
	.align		4
        /*0070*/ 	.byte	0x04, 0x0a
        /*0072*/ 	.short	(.L_23 - .L_22)
	.align		4
.L_22:
        /*0074*/ 	.word	index@(.nv.constant0.triton_poi_fused_mul_squeeze_sum_1)
        /*0078*/ 	.short	0x0210
        /*007a*/ 	.short	0x001c


	//----- nvinfo : EIATTR_SW_WAR
	.align		4
.L_23:
        /*007c*/ 	.byte	0x04, 0x36
        /*007e*/ 	.short	(.L_25 - .L_24)
.L_24:
        /*0080*/ 	.word	0x00000008
.L_25:


//--------------------- .nv.callgraph             --------------------------
	.section	.nv.callgraph,"",@"SHT_CUDA_CALLGRAPH"
	.align	4
	.sectionentsize	8
	.align		4
        /*0000*/ 	.word	0x00000000
	.align		4
        /*0004*/ 	.word	0xffffffff
	.align		4
        /*0008*/ 	.word	0x00000000
	.align		4
        /*000c*/ 	.word	0xfffffffe
	.align		4
        /*0010*/ 	.word	0x00000000
	.align		4
        /*0014*/ 	.word	0xfffffffd
	.align		4
        /*0018*/ 	.word	0x00000000
	.align		4
        /*001c*/ 	.word	0xfffffffc


//--------------------- .text.triton_poi_fused_mul_squeeze_sum_1 --------------------------
	.section	.text.triton_poi_fused_mul_squeeze_sum_1,"ax",@progbits
	.align	128
        .global         triton_poi_fused_mul_squeeze_sum_1
        .type           triton_poi_fused_mul_squeeze_sum_1,@function
        .size           triton_poi_fused_mul_squeeze_sum_1,(.L_x_1 - triton_poi_fused_mul_squeeze_sum_1)
        .other          triton_poi_fused_mul_squeeze_sum_1,@"STO_CUDA_ENTRY STV_DEFAULT"
triton_poi_fused_mul_squeeze_sum_1:
.text.triton_poi_fused_mul_squeeze_sum_1:
[----:B------:R-:W0:Y:S02]  /*0000*/  LDC R1, c[0x0][0x28] ;  /* 0x00000a00ff017b82 */ /* 0x000e240000000800 */
[----:B------:R-:W1:Y:S01]  /*0010*/  S2R R18, SR_TID.X ;  /* 0x0000000000127919 */ /* 0x000e620000002100 */
[----:B------:R-:W2:Y:S01]  /*0020*/  LDC.64 R4, c[0x0][0x218] ;  /* 0x00008600ff047b82 */ /* 0x000ea20000000a00 */
[----:B------:R-:W-:Y:S01]  /*0030*/  CS2R R14, SRZ ;  /* 0x00000000000e7805 */ /* 0x000fe2000001ff00 */
[----:B------:R-:W-:Y:S01]  /*0040*/  ULDC.64 UR4, c[0x0][0x208] ;  /* 0x0000820000047ab9 */ /* 0x000fe20000000a00 */
[----:B------:R-:W3:Y:S05]  /*0050*/  S2R R13, SR_CTAID.X ;  /* 0x00000000000d7919 */ /* 0x000eea0000002500 */
[----:B------:R-:W4:Y:S01]  /*0060*/  LDC.64 R10, c[0x0][0x210] ;  /* 0x00008400ff0a7b82 */ /* 0x000f220000000a00 */
[----:B-1----:R-:W-:-:S05]  /*0070*/  LOP3.LUT R0, R18, 0xf, RZ, 0xc0, !PT ;  /* 0x0000000f12007812 */ /* 0x002fca00078ec0ff */
[----:B---3--:R-:W-:-:S05]  /*0080*/  IMAD R13, R13, 0x10, R0 ;  /* 0x000000100d0d7824 */ /* 0x008fca00078e0200 */
[----:B------:R-:W-:Y:S02]  /*0090*/  SHF.R.S32.HI R0, RZ, 0x1f, R13 ;  /* 0x0000001fff007819 */ /* 0x000fe4000001140d */
[----:B------:R-:W-:Y:S02]  /*00a0*/  ISETP.GE.AND P0, PT, R13, 0x10, PT ;  /* 0x000000100d00780c */ /* 0x000fe40003f06270 */
[----:B------:R-:W-:-:S04]  /*00b0*/  LEA.HI R0, R0, R13, RZ, 0x2 ;  /* 0x0000000d00007211 */ /* 0x000fc800078f10ff */
[C---:B------:R-:W-:Y:S01]  /*00c0*/  LOP3.LUT R2, R0.reuse, 0xfffffffc, RZ, 0xc0, !PT ;  /* 0xfffffffc00027812 */ /* 0x040fe200078ec0ff */
[----:B------:R-:W-:-:S03]  /*00d0*/  IMAD.SHL.U32 R0, R0, 0x4, RZ ;  /* 0x0000000400007824 */ /* 0x000fc600078e00ff */
[----:B------:R-:W-:Y:S02]  /*00e0*/  IADD3 R3, R13, -R2, RZ ;  /* 0x800000020d037210 */ /* 0x000fe40007ffe0ff */
[----:B------:R-:W-:Y:S01]  /*00f0*/  LOP3.LUT R0, R0, 0xfffffff0, RZ, 0xc0, !PT ;  /* 0xfffffff000007812 */ /* 0x000fe200078ec0ff */
[----:B------:R-:W-:Y:S01]  /*0100*/  HFMA2.MMA R12, -RZ, RZ, 0, 0 ;  /* 0x00000000ff0c7435 */ /* 0x000fe200000001ff */
[----:B------:R-:W-:Y:S01]  /*0110*/  CS2R R16, SRZ ;  /* 0x0000000000107805 */ /* 0x000fe2000001ff00 */
[----:B--2---:R-:W-:-:S04]  /*0120*/  IMAD.WIDE R4, R3, 0x4, R4 ;  /* 0x0000000403047825 */ /* 0x004fc800078e0204 */
[----:B------:R-:W-:Y:S01]  /*0130*/  IMAD.IADD R0, R3, 0x1, R0 ;  /* 0x0000000103007824 */ /* 0x000fe200078e0200 */
[----:B------:R-:W2:Y:S03]  /*0140*/  @!P0 LDG.E.EL R17, desc[UR4][R4.64+0x10] ;  /* 0x0000100404118981 */ /* 0x000ea6000c2e1900 */
[----:B------:R-:W-:Y:S01]  /*0150*/  VIADD R3, R0, 0x40 ;  /* 0x0000004000037836 */ /* 0x000fe20000000000 */
[----:B------:R-:W-:Y:S01]  /*0160*/  IADD3 R7, R0, 0x44, RZ ;  /* 0x0000004400077810 */ /* 0x000fe20007ffe0ff */
[----:B------:R-:W-:Y:S01]  /*0170*/  IMAD.MOV.U32 R19, RZ, RZ, RZ ;  /* 0x000000ffff137224 */ /* 0x000fe200078e00ff */
[----:B------:R-:W-:Y:S01]  /*0180*/  IADD3 R21, R0, 0x4c, RZ ;  /* 0x0000004c00157810 */ /* 0x000fe20007ffe0ff */
[----:B------:R-:W3:Y:S02]  /*0190*/  @!P0 LDG.E.EL R15, desc[UR4][R4.64] ;  /* 0x00000004040f8981 */ /* 0x000ee4000c2e1900 */
[----:B----4-:R-:W-:-:S02]  /*01a0*/  IMAD.WIDE R6, R7, 0x4, R10 ;  /* 0x0000000407067825 */ /* 0x010fc400078e020a */
[----:B------:R-:W4:Y:S02]  /*01b0*/  @!P0 LDG.E.EL R19, desc[UR4][R4.64+0x20] ;  /* 0x0000200404138981 */ /* 0x000f24000c2e1900 */
[----:B------:R-:W-:Y:S02]  /*01c0*/  VIADD R9, R0, 0x48 ;  /* 0x0000004800097836 */ /* 0x000fe40000000000 */
[--C-:B------:R-:W-:Y:S01]  /*01d0*/  IMAD.WIDE R2, R3, 0x4, R10.reuse ;  /* 0x0000000403027825 */ /* 0x100fe200078e020a */
[----:B------:R1:W2:Y:S03]  /*01e0*/  @!P0 LDG.E R14, desc[UR4][R6.64] ;  /* 0x00000004060e8981 */ /* 0x0002a6000c1e1900 */
[----:B------:R-:W-:Y:S01]  /*01f0*/  IMAD.WIDE R8, R9, 0x4, R10 ;  /* 0x0000000409087825 */ /* 0x000fe200078e020a */
[----:B------:R5:W3:Y:S01]  /*0200*/  @!P0 LDG.E R12, desc[UR4][R2.64] ;  /* 0x00000004020c8981 */ /* 0x000ae2000c1e1900 */
[----:B------:R-:W-:-:S03]  /*0210*/  MOV R0, RZ ;  /* 0x000000ff00007202 */ /* 0x000fc60000000f00 */
[----:B------:R-:W4:Y:S01]  /*0220*/  @!P0 LDG.E R16, desc[UR4][R8.64] ;  /* 0x0000000408108981 */ /* 0x000f22000c1e1900 */
[----:B-1----:R-:W-:Y:S01]  /*0230*/  IMAD.WIDE R6, R21, 0x4, R10 ;  /* 0x0000000415067825 */ /* 0x002fe200078e020a */
[----:B------:R-:W-:Y:S01]  /*0240*/  HFMA2.MMA R21, -RZ, RZ, 0, 0 ;  /* 0x00000000ff157435 */ /* 0x000fe200000001ff */
[----:B------:R-:W5:Y:S03]  /*0250*/  LDC.64 R10, c[0x0][0x220] ;  /* 0x00008800ff0a7b82 */ /* 0x000f660000000a00 */
[----:B------:R-:W4:Y:S06]  /*0260*/  @!P0 LDG.E R0, desc[UR4][R6.64] ;  /* 0x0000000406008981 */ /* 0x000f2c000c1e1900 */
[----:B------:R-:W4:Y:S01]  /*0270*/  @!P0 LDG.E.EL R21, desc[UR4][R4.64+0x30] ;  /* 0x0000300404158981 */ /* 0x000f22000c2e1900 */
[----:B------:R-:W-:-:S04]  /*0280*/  LOP3.LUT P0, RZ, R18, 0x10, RZ, 0xc0, !PT ;  /* 0x0000001012ff7812 */ /* 0x000fc8000780c0ff */
[C---:B------:R-:W-:Y:S01]  /*0290*/  ISETP.LT.AND P0, PT, R13.reuse, 0x10, !P0 ;  /* 0x000000100d00780c */ /* 0x040fe20004701270 */
[----:B-----5:R-:W-:-:S04]  /*02a0*/  IMAD.WIDE R2, R13, 0x4, R10 ;  /* 0x000000040d027825 */ /* 0x020fc800078e020a */
[----:B--2---:R-:W-:-:S04]  /*02b0*/  FMUL R14, R17, R14 ;  /* 0x0000000e110e7220 */ /* 0x004fc80000400000 */
[----:B---3--:R-:W-:-:S04]  /*02c0*/  FFMA R12, R15, R12, R14 ;  /* 0x0000000c0f0c7223 */ /* 0x008fc8000000000e */
[----:B----4-:R-:W-:-:S04]  /*02d0*/  FFMA R12, R19, R16, R12 ;  /* 0x00000010130c7223 */ /* 0x010fc8000000000c */
[----:B------:R-:W-:Y:S01]  /*02e0*/  FFMA R21, R21, R0, R12 ;  /* 0x0000000015157223 */ /* 0x000fe2000000000c */
[----:B------:R-:W-:Y:S06]  /*02f0*/  @!P0 EXIT ;  /* 0x000000000000894d */ /* 0x000fec0003800000 */
[----:B------:R-:W-:Y:S01]  /*0300*/  STG.E desc[UR4][R2.64], R21 ;  /* 0x0000001502007986 */ /* 0x000fe2000c101904 */
[----:B------:R-:W-:Y:S05]  /*0310*/  EXIT ;  /* 0x000000000000794d */ /* 0x000fea0003800000 */
.L_x_0:
[----:B------:R-:W-:-:S00]  /*0320*/  BRA `(.L_x_0) ;  /* 0xfffffffc00fc7947 */ /* 0x000fc0000383ffff */
[----:B------:R-:W-:-:S00]  /*0330*/  NOP ;  /* 0x0000000000007918 */ /* 0x000fc00000000000 */
        /* <DEDUP_REMOVED lines=12> */
.L_x_1:


//--------------------- .nv.constant0.triton_poi_fused_mul_squeeze_sum_1 --------------------------
	.section	.nv.constant0.triton_poi_fused_mul_squeeze_sum_1,"a",@progbits
	.sectionflags	@""
	.align	4
.nv.constant0.triton_poi_fused_mul_squeeze_sum_1:
	.zero		556
